//
// Generated by NVIDIA NVVM Compiler
//
// Compiler Build ID: CL-36424714
// Cuda compilation tools, release 13.0, V13.0.88
// Based on NVVM 20.0.0
//

.version 9.0
.target sm_100
.address_size 64

	// .globl	_Z16calculate_resultiiPfS_

.visible .entry _Z16calculate_resultiiPfS_(
	.param .u32 _Z16calculate_resultiiPfS__param_0,
	.param .u32 _Z16calculate_resultiiPfS__param_1,
	.param .u64 .ptr .align 1 _Z16calculate_resultiiPfS__param_2,
	.param .u64 .ptr .align 1 _Z16calculate_resultiiPfS__param_3
)
{
	.reg .pred 	%p<10>;
	.reg .b32 	%r<30>;
	.reg .b32 	%f<83>;
	.reg .b64 	%rd<32>;

	ld.param.u32 	%r18, [_Z16calculate_resultiiPfS__param_0];
	ld.param.u32 	%r19, [_Z16calculate_resultiiPfS__param_1];
	ld.param.u64 	%rd8, [_Z16calculate_resultiiPfS__param_2];
	ld.param.u64 	%rd9, [_Z16calculate_resultiiPfS__param_3];
	cvta.to.global.u64 	%rd1, %rd9;
	mov.u32 	%r1, %tid.x;
	setp.lt.s32 	%p1, %r18, 1;
	mov.f32 	%f82, 0f00000000;
	@%p1 bra 	$L__BB0_13;
	mul.lo.s32 	%r2, %r18, %r1;
	and.b32  	%r3, %r18, 15;
	setp.lt.u32 	%p2, %r18, 16;
	mov.f32 	%f82, 0f00000000;
	mov.b32 	%r27, 0;
	@%p2 bra 	$L__BB0_4;
	and.b32  	%r27, %r18, 2147483632;
	neg.s32 	%r25, %r27;
	mul.wide.u32 	%rd10, %r2, 4;
	add.s64 	%rd11, %rd10, %rd1;
	add.s64 	%rd30, %rd11, 32;
	mov.f32 	%f82, 0f00000000;
$L__BB0_3:
	.pragma "nounroll";
	ld.global.f32 	%f18, [%rd30+-32];
	fma.rn.f32 	%f19, %f18, %f18, %f82;
	ld.global.f32 	%f20, [%rd30+-28];
	fma.rn.f32 	%f21, %f20, %f20, %f19;
	ld.global.f32 	%f22, [%rd30+-24];
	fma.rn.f32 	%f23, %f22, %f22, %f21;
	ld.global.f32 	%f24, [%rd30+-20];
	fma.rn.f32 	%f25, %f24, %f24, %f23;
	ld.global.f32 	%f26, [%rd30+-16];
	fma.rn.f32 	%f27, %f26, %f26, %f25;
	ld.global.f32 	%f28, [%rd30+-12];
	fma.rn.f32 	%f29, %f28, %f28, %f27;
	ld.global.f32 	%f30, [%rd30+-8];
	fma.rn.f32 	%f31, %f30, %f30, %f29;
	ld.global.f32 	%f32, [%rd30+-4];
	fma.rn.f32 	%f33, %f32, %f32, %f31;
	ld.global.f32 	%f34, [%rd30];
	fma.rn.f32 	%f35, %f34, %f34, %f33;
	ld.global.f32 	%f36, [%rd30+4];
	fma.rn.f32 	%f37, %f36, %f36, %f35;
	ld.global.f32 	%f38, [%rd30+8];
	fma.rn.f32 	%f39, %f38, %f38, %f37;
	ld.global.f32 	%f40, [%rd30+12];
	fma.rn.f32 	%f41, %f40, %f40, %f39;
	ld.global.f32 	%f42, [%rd30+16];
	fma.rn.f32 	%f43, %f42, %f42, %f41;
	ld.global.f32 	%f44, [%rd30+20];
	fma.rn.f32 	%f45, %f44, %f44, %f43;
	ld.global.f32 	%f46, [%rd30+24];
	fma.rn.f32 	%f47, %f46, %f46, %f45;
	ld.global.f32 	%f48, [%rd30+28];
	fma.rn.f32 	%f82, %f48, %f48, %f47;
	add.s32 	%r25, %r25, 16;
	add.s64 	%rd30, %rd30, 64;
	setp.ne.s32 	%p3, %r25, 0;
	@%p3 bra 	$L__BB0_3;
$L__BB0_4:
	setp.eq.s32 	%p4, %r3, 0;
	@%p4 bra 	$L__BB0_13;
	and.b32  	%r9, %r18, 7;
	setp.lt.u32 	%p5, %r3, 8;
	@%p5 bra 	$L__BB0_7;
	add.s32 	%r21, %r27, %r2;
	mul.wide.u32 	%rd12, %r21, 4;
	add.s64 	%rd13, %rd1, %rd12;
	ld.global.f32 	%f50, [%rd13];
	fma.rn.f32 	%f51, %f50, %f50, %f82;
	cvt.u64.u32 	%rd14, %r2;
	cvt.u64.u32 	%rd15, %r27;
	add.s64 	%rd16, %rd15, %rd14;
	shl.b64 	%rd17, %rd16, 2;
	add.s64 	%rd18, %rd1, %rd17;
	ld.global.f32 	%f52, [%rd18+4];
	fma.rn.f32 	%f53, %f52, %f52, %f51;
	ld.global.f32 	%f54, [%rd18+8];
	fma.rn.f32 	%f55, %f54, %f54, %f53;
	ld.global.f32 	%f56, [%rd18+12];
	fma.rn.f32 	%f57, %f56, %f56, %f55;
	ld.global.f32 	%f58, [%rd18+16];
	fma.rn.f32 	%f59, %f58, %f58, %f57;
	ld.global.f32 	%f60, [%rd18+20];
	fma.rn.f32 	%f61, %f60, %f60, %f59;
	ld.global.f32 	%f62, [%rd18+24];
	fma.rn.f32 	%f63, %f62, %f62, %f61;
	ld.global.f32 	%f64, [%rd18+28];
	fma.rn.f32 	%f82, %f64, %f64, %f63;
	add.s32 	%r27, %r27, 8;
$L__BB0_7:
	setp.eq.s32 	%p6, %r9, 0;
	@%p6 bra 	$L__BB0_13;
	and.b32  	%r12, %r18, 3;
	setp.lt.u32 	%p7, %r9, 4;
	@%p7 bra 	$L__BB0_10;
	add.s32 	%r22, %r27, %r2;
	mul.wide.u32 	%rd19, %r22, 4;
	add.s64 	%rd20, %rd1, %rd19;
	ld.global.f32 	%f66, [%rd20];
	fma.rn.f32 	%f67, %f66, %f66, %f82;
	cvt.u64.u32 	%rd21, %r2;
	cvt.u64.u32 	%rd22, %r27;
	add.s64 	%rd23, %rd22, %rd21;
	shl.b64 	%rd24, %rd23, 2;
	add.s64 	%rd25, %rd1, %rd24;
	ld.global.f32 	%f68, [%rd25+4];
	fma.rn.f32 	%f69, %f68, %f68, %f67;
	ld.global.f32 	%f70, [%rd25+8];
	fma.rn.f32 	%f71, %f70, %f70, %f69;
	ld.global.f32 	%f72, [%rd25+12];
	fma.rn.f32 	%f82, %f72, %f72, %f71;
	add.s32 	%r27, %r27, 4;
$L__BB0_10:
	setp.eq.s32 	%p8, %r12, 0;
	@%p8 bra 	$L__BB0_13;
	add.s32 	%r23, %r27, %r2;
	mul.wide.u32 	%rd26, %r23, 4;
	add.s64 	%rd31, %rd1, %rd26;
	neg.s32 	%r29, %r12;
$L__BB0_12:
	.pragma "nounroll";
	ld.global.f32 	%f73, [%rd31];
	fma.rn.f32 	%f82, %f73, %f73, %f82;
	add.s64 	%rd31, %rd31, 4;
	add.s32 	%r29, %r29, 1;
	setp.ne.s32 	%p9, %r29, 0;
	@%p9 bra 	$L__BB0_12;
$L__BB0_13:
	cvta.to.global.u64 	%rd27, %rd8;
	mad.lo.s32 	%r24, %r19, %r1, %r1;
	mul.wide.s32 	%rd28, %r24, 4;
	add.s64 	%rd29, %rd27, %rd28;
	st.global.f32 	[%rd29], %f82;
	ret;

}


// ===== COMPILED SASS (sm_100) =====

	.target	sm_100

	.elftype	@"ET_EXEC"


//--------------------- .note.nv.tkinfo           --------------------------
	.section	.note.nv.tkinfo,"",@"SHT_NOTE"
	.sectionflags	@"SHF_NOTE_NV_TKINFO"
	.tkinfo
        /*0018*/ 	.word	0x00000002
        /*0030*/ 	.string	""
        /*0030*/ 	.string	"ptxas"
        /*0030*/ 	.string	"Cuda compilation tools, release 13.0, V13.0.88"
        /*0030*/ 	.string	"Build cuda_13.0.r13.0/compiler.36424714_0"
        /*0030*/ 	.string	"-arch sm_100 -m 64 "



//--------------------- .note.nv.cuinfo           --------------------------
	.section	.note.nv.cuinfo,"",@"SHT_NOTE"
	.sectionflags	@"SHF_NOTE_NV_CUINFO"
        /*0018*/ 	.short	0x0002
        /*001a*/ 	.short	0x0064
        /*001c*/ 	.short	0x0082
	.zero		2


//--------------------- .nv.info                  --------------------------
	.section	.nv.info,"",@"SHT_CUDA_INFO"
	.align	4


	//----- nvinfo : EIATTR_REGCOUNT
	.align		4
        /*0000*/ 	.byte	0x04, 0x2f
        /*0002*/ 	.short	(.L_1 - .L_0)
	.align		4
.L_0:
        /*0004*/ 	.word	index@(_Z16calculate_resultiiPfS_)
        /*0008*/ 	.word	0x00000020


	//----- nvinfo : EIATTR_FRAME_SIZE
	.align		4
.L_1:
        /*000c*/ 	.byte	0x04, 0x11
        /*000e*/ 	.short	(.L_3 - .L_2)
	.align		4
.L_2:
        /*0010*/ 	.word	index@(_Z16calculate_resultiiPfS_)
        /*0014*/ 	.word	0x00000000


	//----- nvinfo : EIATTR_MIN_STACK_SIZE
	.align		4
.L_3:
        /*0018*/ 	.byte	0x04, 0x12
        /*001a*/ 	.short	(.L_5 - .L_4)
	.align		4
.L_4:
        /*001c*/ 	.word	index@(_Z16calculate_resultiiPfS_)
        /*0020*/ 	.word	0x00000000
.L_5:


//--------------------- .nv.compat                --------------------------
	.section	.nv.compat,"",@"SHT_CUDA_COMPAT_INFO"
	.align	4
        /*0000*/ 	.byte	0x02, 0x09, 0x00, 0x00, 0x02, 0x02, 0x01, 0x00, 0x02, 0x05, 0x05, 0x00, 0x03, 0x07, 0x01, 0x01
        /*0010*/ 	.byte	0x02, 0x03, 0x00, 0x00, 0x02, 0x06, 0x01, 0x00, 0x04, 0x0b, 0x08, 0x00, 0x09, 0x00, 0x00, 0x00
        /*0020*/ 	.byte	0x00, 0x00, 0x00, 0x00


//--------------------- .nv.info._Z16calculate_resultiiPfS_ --------------------------
	.section	.nv.info._Z16calculate_resultiiPfS_,"",@"SHT_CUDA_INFO"
	.sectionflags	@""
	.align	4


	//----- nvinfo : EIATTR_CUDA_API_VERSION
	.align		4
        /*0000*/ 	.byte	0x04, 0x37
        /*0002*/ 	.short	(.L_7 - .L_6)
.L_6:
        /*0004*/ 	.word	0x00000082


	//----- nvinfo : EIATTR_KPARAM_INFO
	.align		4
.L_7:
        /*0008*/ 	.byte	0x04, 0x17
        /*000a*/ 	.short	(.L_9 - .L_8)
.L_8:
        /*000c*/ 	.word	0x00000000
        /*0010*/ 	.short	0x0003
        /*0012*/ 	.short	0x0010
        /*0014*/ 	.byte	0x00, 0xf5, 0x21, 0x00


	//----- nvinfo : EIATTR_KPARAM_INFO
	.align		4
.L_9:
        /*0018*/ 	.byte	0x04, 0x17
        /*001a*/ 	.short	(.L_11 - .L_10)
.L_10:
        /*001c*/ 	.word	0x00000000
        /*0020*/ 	.short	0x0002
        /*0022*/ 	.short	0x0008
        /*0024*/ 	.byte	0x00, 0xf5, 0x21, 0x00


	//----- nvinfo : EIATTR_KPARAM_INFO
	.align		4
.L_11:
        /*0028*/ 	.byte	0x04, 0x17
        /*002a*/ 	.short	(.L_13 - .L_12)
.L_12:
        /*002c*/ 	.word	0x00000000
        /*0030*/ 	.short	0x0001
        /*0032*/ 	.short	0x0004
        /*0034*/ 	.byte	0x00, 0xf0, 0x11, 0x00


	//----- nvinfo : EIATTR_KPARAM_INFO
	.align		4
.L_13:
        /*0038*/ 	.byte	0x04, 0x17
        /*003a*/ 	.short	(.L_15 - .L_14)
.L_14:
        /*003c*/ 	.word	0x00000000
        /*0040*/ 	.short	0x0000
        /*0042*/ 	.short	0x0000
        /*0044*/ 	.byte	0x00, 0xf0, 0x11, 0x00


	//----- nvinfo : EIATTR_SPARSE_MMA_MASK
	.align		4
.L_15:
        /*0048*/ 	.byte	0x03, 0x50
        /*004a*/ 	.short	0x0000


	//----- nvinfo : EIATTR_MAXREG_COUNT
	.align		4
        /*004c*/ 	.byte	0x03, 0x1b
        /*004e*/ 	.short	0x00ff


	//----- nvinfo : EIATTR_MERCURY_ISA_VERSION
	.align		4
        /*0050*/ 	.byte	0x03, 0x5f
        /*0052*/ 	.short	0x0101


	//----- nvinfo : EIATTR_VRC_CTA_INIT_COUNT
	.align		4
        /*0054*/ 	.byte	0x02, 0x4a
	.zero		1
	.zero		1


	//----- nvinfo : EIATTR_EXIT_INSTR_OFFSETS
	.align		4
        /*0058*/ 	.byte	0x04, 0x1c
        /*005a*/ 	.short	(.L_17 - .L_16)


	//   ....[0]....
.L_16:
        /*005c*/ 	.word	0x000007f0


	//----- nvinfo : EIATTR_CBANK_PARAM_SIZE
	.align		4
.L_17:
        /*0060*/ 	.byte	0x03, 0x19
        /*0062*/ 	.short	0x0018


	//----- nvinfo : EIATTR_PARAM_CBANK
	.align		4
        /*0064*/ 	.byte	0x04, 0x0a
        /*0066*/ 	.short	(.L_19 - .L_18)
	.align		4
.L_18:
        /*0068*/ 	.word	index@(.nv.constant0._Z16calculate_resultiiPfS_)
        /*006c*/ 	.short	0x0380
        /*006e*/ 	.short	0x0018


	//----- nvinfo : EIATTR_SW_WAR
	.align		4
.L_19:
        /*0070*/ 	.byte	0x04, 0x36
        /*0072*/ 	.short	(.L_21 - .L_20)
.L_20:
        /*0074*/ 	.word	0x00000008
.L_21:


//--------------------- .nv.callgraph             --------------------------
	.section	.nv.callgraph,"",@"SHT_CUDA_CALLGRAPH"
	.align	4
	.sectionentsize	8
	.align		4
        /*0000*/ 	.word	0x00000000
	.align		4
        /*0004*/ 	.word	0xffffffff
	.align		4
        /*0008*/ 	.word	0x00000000
	.align		4
        /*000c*/ 	.word	0xfffffffe
	.align		4
        /*0010*/ 	.word	0x00000000
	.align		4
        /*0014*/ 	.word	0xfffffffd
	.align		4
        /*0018*/ 	.word	0x00000000
	.align		4
        /*001c*/ 	.word	0xfffffffc


//--------------------- .text._Z16calculate_resultiiPfS_ --------------------------
	.section	.text._Z16calculate_resultiiPfS_,"ax",@progbits
	.align	128
        .global         _Z16calculate_resultiiPfS_
        .type           _Z16calculate_resultiiPfS_,@function
        .size           _Z16calculate_resultiiPfS_,(.L_x_7 - _Z16calculate_resultiiPfS_)
        .other          _Z16calculate_resultiiPfS_,@"STO_CUDA_ENTRY STV_DEFAULT"
_Z16calculate_resultiiPfS_:
.text._Z16calculate_resultiiPfS_:
[----:B------:R-:W-:Y:S01]  /*0000*/  LDC R1, c[0x0][0x37c] ;  /* 0x0000df00ff017b82 */ /* 0x000fe20000000800 */
[----:B------:R-:W0:Y:S01]  /*0010*/  LDCU UR5, c[0x0][0x380] ;  /* 0x00007000ff0577ac */ /* 0x000e220008000800 */
[----:B------:R-:W1:Y:S01]  /*0020*/  S2R R0, SR_TID.X ;  /* 0x0000000000007919 */ /* 0x000e620000002100 */
[----:B------:R-:W-:Y:S01]  /*0030*/  HFMA2 R2, -RZ, RZ, 0, 0 ;  /* 0x00000000ff027431 */ /* 0x000fe200000001ff */
[----:B------:R-:W2:Y:S01]  /*0040*/  LDCU.64 UR8, c[0x0][0x358] ;  /* 0x00006b00ff0877ac */ /* 0x000ea20008000a00 */
[----:B0-----:R-:W-:-:S09]  /*0050*/  UISETP.GE.AND UP0, UPT, UR5, 0x1, UPT ;  /* 0x000000010500788c */ /* 0x001fd2000bf06270 */
[----:B--2---:R-:W-:Y:S05]  /*0060*/  BRA.U !UP0, `(.L_x_0) ;  /* 0x0000000508cc7547 */ /* 0x004fea000b800000 */
[----:B------:R-:W-:Y:S02]  /*0070*/  UISETP.GE.U32.AND UP1, UPT, UR5, 0x10, UPT ;  /* 0x000000100500788c */ /* 0x000fe4000bf26070 */
[----:B-1----:R-:W-:Y:S01]  /*0080*/  IMAD R3, R0, UR5, RZ ;  /* 0x0000000500037c24 */ /* 0x002fe2000f8e02ff */
[----:B------:R-:W-:Y:S01]  /*0090*/  ULOP3.LUT UR6, UR5, 0xf, URZ, 0xc0, !UPT ;  /* 0x0000000f05067892 */ /* 0x000fe2000f8ec0ff */
[----:B------:R-:W-:Y:S01]  /*00a0*/  MOV R2, RZ ;  /* 0x000000ff00027202 */ /* 0x000fe20000000f00 */
[----:B------:R-:W-:Y:S02]  /*00b0*/  UMOV UR4, URZ ;  /* 0x000000ff00047c82 */ /* 0x000fe40008000000 */
[----:B------:R-:W-:Y:S02]  /*00c0*/  UISETP.NE.AND UP0, UPT, UR6, URZ, UPT ;  /* 0x000000ff0600728c */ /* 0x000fe4000bf05270 */
[----:B------:R-:W-:Y:S09]  /*00d0*/  BRA.U !UP1, `(.L_x_1) ;  /* 0x0000000109b07547 */ /* 0x000ff2000b800000 */
[----:B------:R-:W0:Y:S01]  /*00e0*/  LDC.64 R4, c[0x0][0x390] ;  /* 0x0000e400ff047b82 */ /* 0x000e220000000a00 */
[----:B------:R-:W-:Y:S01]  /*00f0*/  ULOP3.LUT UR4, UR5, 0x7ffffff0, URZ, 0xc0, !UPT ;  /* 0x7ffffff005047892 */ /* 0x000fe2000f8ec0ff */
[----:B------:R-:W-:-:S03]  /*0100*/  MOV R2, RZ ;  /* 0x000000ff00027202 */ /* 0x000fc60000000f00 */
[----:B------:R-:W-:Y:S01]  /*0110*/  UIADD3 UR7, UPT, UPT, -UR4, URZ, URZ ;  /* 0x000000ff04077290 */ /* 0x000fe2000fffe1ff */
[----:B0-----:R-:W-:-:S03]  /*0120*/  IMAD.WIDE.U32 R4, R3, 0x4, R4 ;  /* 0x0000000403047825 */ /* 0x001fc600078e0004 */
[----:B------:R-:W-:-:S04]  /*0130*/  IADD3 R4, P0, PT, R4, 0x20, RZ ;  /* 0x0000002004047810 */ /* 0x000fc80007f1e0ff */
[----:B------:R-:W-:-:S09]  /*0140*/  IADD3.X R5, PT, PT, RZ, R5, RZ, P0, !PT ;  /* 0x00000005ff057210 */ /* 0x000fd200007fe4ff */
.L_x_2:
[----:B------:R-:W2:Y:S04]  /*0150*/  LDG.E R13, desc[UR8][R4.64+-0x20] ;  /* 0xffffe008040d7981 */ /* 0x000ea8000c1e1900 */
[----:B------:R-:W3:Y:S04]  /*0160*/  LDG.E R15, desc[UR8][R4.64+-0x1c] ;  /* 0xffffe408040f7981 */ /* 0x000ee8000c1e1900 */
[----:B------:R-:W4:Y:S04]  /*0170*/  LDG.E R17, desc[UR8][R4.64+-0x18] ;  /* 0xffffe80804117981 */ /* 0x000f28000c1e1900 */
[----:B------:R-:W5:Y:S04]  /*0180*/  LDG.E R19, desc[UR8][R4.64+-0x14] ;  /* 0xffffec0804137981 */ /* 0x000f68000c1e1900 */
        /* <DEDUP_REMOVED lines=11> */
[----:B------:R0:W5:Y:S01]  /*0240*/  LDG.E R7, desc[UR8][R4.64+0x1c] ;  /* 0x00001c0804077981 */ /* 0x000162000c1e1900 */
[----:B------:R-:W-:-:S04]  /*0250*/  UIADD3 UR7, UPT, UPT, UR7, 0x10, URZ ;  /* 0x0000001007077890 */ /* 0x000fc8000fffe0ff */
[----:B------:R-:W-:Y:S01]  /*0260*/  UISETP.NE.AND UP1, UPT, UR7, URZ, UPT ;  /* 0x000000ff0700728c */ /* 0x000fe2000bf25270 */
[----:B0-----:R-:W-:-:S04]  /*0270*/  IADD3 R4, P0, PT, R4, 0x40, RZ ;  /* 0x0000004004047810 */ /* 0x001fc80007f1e0ff */
[----:B------:R-:W-:Y:S01]  /*0280*/  IADD3.X R5, PT, PT, RZ, R5, RZ, P0, !PT ;  /* 0x00000005ff057210 */ /* 0x000fe200007fe4ff */
[----:B--2---:R-:W-:-:S04]  /*0290*/  FFMA R2, R13, R13, R2 ;  /* 0x0000000d0d027223 */ /* 0x004fc80000000002 */
[----:B---3--:R-:W-:-:S04]  /*02a0*/  FFMA R2, R15, R15, R2 ;  /* 0x0000000f0f027223 */ /* 0x008fc80000000002 */
[----:B----4-:R-:W-:-:S04]  /*02b0*/  FFMA R2, R17, R17, R2 ;  /* 0x0000001111027223 */ /* 0x010fc80000000002 */
[----:B-----5:R-:W-:-:S04]  /*02c0*/  FFMA R2, R19, R19, R2 ;  /* 0x0000001313027223 */ /* 0x020fc80000000002 */
[----:B------:R-:W-:-:S04]  /*02d0*/  FFMA R2, R21, R21, R2 ;  /* 0x0000001515027223 */ /* 0x000fc80000000002 */
        /* <DEDUP_REMOVED lines=10> */
[----:B------:R-:W-:Y:S01]  /*0380*/  FFMA R2, R7, R7, R2 ;  /* 0x0000000707027223 */ /* 0x000fe20000000002 */
[----:B------:R-:W-:Y:S06]  /*0390*/  BRA.U UP1, `(.L_x_2) ;  /* 0xfffffffd016c7547 */ /* 0x000fec000b83ffff */
.L_x_1:
[----:B------:R-:W-:Y:S05]  /*03a0*/  BRA.U !UP0, `(.L_x_0) ;  /* 0x0000000108fc7547 */ /* 0x000fea000b800000 */
[----:B------:R-:W-:Y:S02]  /*03b0*/  UISETP.GE.U32.AND UP0, UPT, UR6, 0x8, UPT ;  /* 0x000000080600788c */ /* 0x000fe4000bf06070 */
[----:B------:R-:W-:-:S04]  /*03c0*/  ULOP3.LUT UR7, UR5, 0x7, URZ, 0xc0, !UPT ;  /* 0x0000000705077892 */ /* 0x000fc8000f8ec0ff */
[----:B------:R-:W-:-:S03]  /*03d0*/  UISETP.NE.AND UP1, UPT, UR7, URZ, UPT ;  /* 0x000000ff0700728c */ /* 0x000fc6000bf25270 */
[----:B------:R-:W-:Y:S08]  /*03e0*/  BRA.U !UP0, `(.L_x_3) ;  /* 0x0000000108647547 */ /* 0x000ff0000b800000 */
[----:B------:R-:W0:Y:S01]  /*03f0*/  LDC.64 R6, c[0x0][0x390] ;  /* 0x0000e400ff067b82 */ /* 0x000e220000000a00 */
[----:B------:R-:W1:Y:S01]  /*0400*/  LDCU.64 UR10, c[0x0][0x390] ;  /* 0x00007200ff0a77ac */ /* 0x000e620008000a00 */
[C---:B------:R-:W-:Y:S02]  /*0410*/  IADD3 R5, PT, PT, R3.reuse, UR4, RZ ;  /* 0x0000000403057c10 */ /* 0x040fe4000fffe0ff */
[----:B------:R-:W-:-:S04]  /*0420*/  IADD3 R8, P0, PT, R3, UR4, RZ ;  /* 0x0000000403087c10 */ /* 0x000fc8000ff1e0ff */
[----:B------:R-:W-:Y:S02]  /*0430*/  IADD3.X R9, PT, PT, RZ, RZ, RZ, P0, !PT ;  /* 0x000000ffff097210 */ /* 0x000fe400007fe4ff */
[----:B-1----:R-:W-:Y:S01]  /*0440*/  LEA R4, P0, R8, UR10, 0x2 ;  /* 0x0000000a08047c11 */ /* 0x002fe2000f8010ff */
[----:B0-----:R-:W-:-:S03]  /*0450*/  IMAD.WIDE.U32 R6, R5, 0x4, R6 ;  /* 0x0000000405067825 */ /* 0x001fc600078e0006 */
[----:B------:R-:W-:-:S03]  /*0460*/  LEA.HI.X R5, R8, UR11, R9, 0x2, P0 ;  /* 0x0000000b08057c11 */ /* 0x000fc600080f1409 */
[----:B------:R-:W2:Y:S04]  /*0470*/  LDG.E R7, desc[UR8][R6.64] ;  /* 0x0000000806077981 */ /* 0x000ea8000c1e1900 */
[----:B------:R-:W3:Y:S04]  /*0480*/  LDG.E R9, desc[UR8][R4.64+0x4] ;  /* 0x0000040804097981 */ /* 0x000ee8000c1e1900 */
[----:B------:R-:W4:Y:S04]  /*0490*/  LDG.E R11, desc[UR8][R4.64+0x8] ;  /* 0x00000808040b7981 */ /* 0x000f28000c1e1900 */
[----:B------:R-:W5:Y:S04]  /*04a0*/  LDG.E R13, desc[UR8][R4.64+0xc] ;  /* 0x00000c08040d7981 */ /* 0x000f68000c1e1900 */
[----:B------:R-:W5:Y:S04]  /*04b0*/  LDG.E R15, desc[UR8][R4.64+0x10] ;  /* 0x00001008040f7981 */ /* 0x000f68000c1e1900 */
[----:B------:R-:W5:Y:S04]  /*04c0*/  LDG.E R17, desc[UR8][R4.64+0x14] ;  /* 0x0000140804117981 */ /* 0x000f68000c1e1900 */
[----:B------:R-:W5:Y:S04]  /*04d0*/  LDG.E R19, desc[UR8][R4.64+0x18] ;  /* 0x0000180804137981 */ /* 0x000f68000c1e1900 */
[----:B------:R-:W5:Y:S01]  /*04e0*/  LDG.E R21, desc[UR8][R4.64+0x1c] ;  /* 0x00001c0804157981 */ /* 0x000f62000c1e1900 */
[----:B------:R-:W-:Y:S01]  /*04f0*/  UIADD3 UR4, UPT, UPT, UR4, 0x8, URZ ;  /* 0x0000000804047890 */ /* 0x000fe2000fffe0ff */
[----:B--2---:R-:W-:-:S04]  /*0500*/  FFMA R2, R7, R7, R2 ;  /* 0x0000000707027223 */ /* 0x004fc80000000002 */
[----:B---3--:R-:W-:-:S04]  /*0510*/  FFMA R2, R9, R9, R2 ;  /* 0x0000000909027223 */ /* 0x008fc80000000002 */
[----:B----4-:R-:W-:-:S04]  /*0520*/  FFMA R2, R11, R11, R2 ;  /* 0x0000000b0b027223 */ /* 0x010fc80000000002 */
[----:B-----5:R-:W-:-:S04]  /*0530*/  FFMA R2, R13, R13, R2 ;  /* 0x0000000d0d027223 */ /* 0x020fc80000000002 */
[----:B------:R-:W-:-:S04]  /*0540*/  FFMA R2, R15, R15, R2 ;  /* 0x0000000f0f027223 */ /* 0x000fc80000000002 */
[----:B------:R-:W-:-:S04]  /*0550*/  FFMA R2, R17, R17, R2 ;  /* 0x0000001111027223 */ /* 0x000fc80000000002 */
[----:B------:R-:W-:-:S04]  /*0560*/  FFMA R2, R19, R19, R2 ;  /* 0x0000001313027223 */ /* 0x000fc80000000002 */
[----:B------:R-:W-:-:S07]  /*0570*/  FFMA R2, R21, R21, R2 ;  /* 0x0000001515027223 */ /* 0x000fce0000000002 */
.L_x_3:
        /* <DEDUP_REMOVED lines=16> */
[----:B------:R-:W5:Y:S01]  /*0680*/  LDG.E R13, desc[UR8][R6.64+0xc] ;  /* 0x00000c08060d7981 */ /* 0x000f62000c1e1900 */
[----:B------:R-:W-:Y:S01]  /*0690*/  UIADD3 UR4, UPT, UPT, UR4, 0x4, URZ ;  /* 0x0000000404047890 */ /* 0x000fe2000fffe0ff */
[----:B--2---:R-:W-:-:S04]  /*06a0*/  FFMA R2, R5, R5, R2 ;  /* 0x0000000505027223 */ /* 0x004fc80000000002 */
[----:B---3--:R-:W-:-:S04]  /*06b0*/  FFMA R2, R9, R9, R2 ;  /* 0x0000000909027223 */ /* 0x008fc80000000002 */
[----:B----4-:R-:W-:-:S04]  /*06c0*/  FFMA R2, R11, R11, R2 ;  /* 0x0000000b0b027223 */ /* 0x010fc80000000002 */
[----:B-----5:R-:W-:-:S07]  /*06d0*/  FFMA R2, R13, R13, R2 ;  /* 0x0000000d0d027223 */ /* 0x020fce0000000002 */
.L_x_4:
[----:B------:R-:W-:Y:S05]  /*06e0*/  BRA.U !UP1, `(.L_x_0) ;  /* 0x00000001092c7547 */ /* 0x000fea000b800000 */
[----:B------:R-:W0:Y:S01]  /*06f0*/  LDC.64 R4, c[0x0][0x390] ;  /* 0x0000e400ff047b82 */ /* 0x000e220000000a00 */
[----:B------:R-:W-:Y:S01]  /*0700*/  IADD3 R3, PT, PT, R3, UR4, RZ ;  /* 0x0000000403037c10 */ /* 0x000fe2000fffe0ff */
[----:B------:R-:W-:-:S04]  /*0710*/  UIADD3 UR5, UPT, UPT, -UR5, URZ, URZ ;  /* 0x000000ff05057290 */ /* 0x000fc8000fffe1ff */
[----:B0-----:R-:W-:-:S08]  /*0720*/  IMAD.WIDE.U32 R4, R3, 0x4, R4 ;  /* 0x0000000403047825 */ /* 0x001fd000078e0004 */
.L_x_5:
[----:B------:R0:W2:Y:S01]  /*0730*/  LDG.E R3, desc[UR8][R4.64] ;  /* 0x0000000804037981 */ /* 0x0000a2000c1e1900 */
[----:B------:R-:W-:-:S04]  /*0740*/  UIADD3 UR5, UPT, UPT, UR5, 0x1, URZ ;  /* 0x0000000105057890 */ /* 0x000fc8000fffe0ff */
[----:B------:R-:W-:Y:S01]  /*0750*/  UISETP.NE.AND UP0, UPT, UR5, URZ, UPT ;  /* 0x000000ff0500728c */ /* 0x000fe2000bf05270 */
[----:B0-----:R-:W-:-:S04]  /*0760*/  IADD3 R4, P0, PT, R4, 0x4, RZ ;  /* 0x0000000404047810 */ /* 0x001fc80007f1e0ff */
[----:B------:R-:W-:Y:S01]  /*0770*/  IADD3.X R5, PT, PT, RZ, R5, RZ, P0, !PT ;  /* 0x00000005ff057210 */ /* 0x000fe200007fe4ff */
[----:B--2---:R-:W-:-:S03]  /*0780*/  FFMA R2, R3, R3, R2 ;  /* 0x0000000303027223 */ /* 0x004fc60000000002 */
[----:B------:R-:W-:Y:S05]  /*0790*/  BRA.U UP0, `(.L_x_5) ;  /* 0xfffffffd00e47547 */ /* 0x000fea000b83ffff */
.L_x_0:
[----:B------:R-:W0:Y:S01]  /*07a0*/  LDC.64 R4, c[0x0][0x388] ;  /* 0x0000e200ff047b82 */ /* 0x000e220000000a00 */
[----:B------:R-:W1:Y:S02]  /*07b0*/  LDCU UR4, c[0x0][0x384] ;  /* 0x00007080ff0477ac */ /* 0x000e640008000800 */
[----:B-1----:R-:W-:-:S04]  /*07c0*/  IMAD R3, R0, UR4, R0 ;  /* 0x0000000400037c24 */ /* 0x002fc8000f8e0200 */
[----:B0-----:R-:W-:-:S05]  /*07d0*/  IMAD.WIDE R4, R3, 0x4, R4 ;  /* 0x0000000403047825 */ /* 0x001fca00078e0204 */
[----:B------:R-:W-:Y:S01]  /*07e0*/  STG.E desc[UR8][R4.64], R2 ;  /* 0x0000000204007986 */ /* 0x000fe2000c101908 */
[----:B------:R-:W-:Y:S05]  /*07f0*/  EXIT ;  /* 0x000000000000794d */ /* 0x000fea0003800000 */
.L_x_6:
[----:B------:R-:W-:-:S00]  /*0800*/  BRA `(.L_x_6) ;  /* 0xfffffffc00fc7947 */ /* 0x000fc0000383ffff */
[----:B------:R-:W-:-:S00]  /*0810*/  NOP ;  /* 0x0000000000007918 */ /* 0x000fc00000000000 */
        /* <DEDUP_REMOVED lines=14> */
.L_x_7:


//--------------------- .nv.shared.reserved.0     --------------------------
	.section	.nv.shared.reserved.0,"aw",@nobits
	.weak		__nv_reservedSMEM_offset_0_alias
	.size		__nv_reservedSMEM_offset_0_alias, 0, 64
	.other		__nv_reservedSMEM_offset_0_alias,@"STO_CUDA_RESERVED_SHARED STV_DEFAULT"
__nv_reservedSMEM_offset_0_alias:
	.zero		0
	.zero		64


//--------------------- .nv.constant0._Z16calculate_resultiiPfS_ --------------------------
	.section	.nv.constant0._Z16calculate_resultiiPfS_,"a",@progbits
	.sectionflags	@""
	.align	4
.nv.constant0._Z16calculate_resultiiPfS_:
	.zero		920


//--------------------- SYMBOLS --------------------------

	.type		.nv.reservedSmem.offset0,@object
	.size		.nv.reservedSmem.offset0,0x4
